	.headerflags	@"EF_CUDA_TEXMODE_UNIFIED EF_CUDA_64BIT_ADDRESS EF_CUDA_ACCELERATORS EF_CUDA_SM90 EF_CUDA_VIRTUAL_SM(EF_CUDA_SM90)"
	.elftype	@"ET_EXEC"


//--------------------- .nv.info                  --------------------------
	.section	.nv.info,"",@"SHT_CUDA_INFO"
	.align	4


	//----- nvinfo : EIATTR_REGCOUNT
	.align		4
        /*0000*/ 	.byte	0x04, 0x2f
        /*0002*/ 	.short	(.L_1 - .L_0)
	.align		4
.L_0:
        /*0004*/ 	.word	index@(triton_poi_fused_convolution_18)
        /*0008*/ 	.word	0x0000000c


	//----- nvinfo : EIATTR_MIN_STACK_SIZE
	.align		4
.L_1:
        /*000c*/ 	.byte	0x04, 0x12
        /*000e*/ 	.short	(.L_3 - .L_2)
	.align		4
.L_2:
        /*0010*/ 	.word	index@(triton_poi_fused_convolution_18)
        /*0014*/ 	.word	0x00000000


	//----- nvinfo : EIATTR_FRAME_SIZE
	.align		4
.L_3:
        /*0018*/ 	.byte	0x04, 0x11
        /*001a*/ 	.short	(.L_5 - .L_4)
	.align		4
.L_4:
        /*001c*/ 	.word	index@(triton_poi_fused_convolution_18)
        /*0020*/ 	.word	0x00000000


	//----- nvinfo : EIATTR_MIN_STACK_SIZE
	.align		4
.L_5:
        /*0024*/ 	.byte	0x04, 0x12
        /*0026*/ 	.short	(.L_7 - .L_6)
	.align		4
.L_6:
        /*0028*/ 	.word	index@(triton_poi_fused_convolution_18)
        /*002c*/ 	.word	0x00000000
.L_7:


//--------------------- .nv.info.triton_poi_fused_convolution_18 --------------------------
	.section	.nv.info.triton_poi_fused_convolution_18,"",@"SHT_CUDA_INFO"
	.sectionflags	@""
	.align	4


	//----- nvinfo : EIATTR_CUDA_API_VERSION
	.align		4
        /*0000*/ 	.byte	0x04, 0x37
        /*0002*/ 	.short	(.L_9 - .L_8)
.L_8:
        /*0004*/ 	.word	0x0000007c


	//----- nvinfo : EIATTR_KPARAM_INFO
	.align		4
.L_9:
        /*0008*/ 	.byte	0x04, 0x17
        /*000a*/ 	.short	(.L_11 - .L_10)
.L_10:
        /*000c*/ 	.word	0x00000000
        /*0010*/ 	.short	0x0002
        /*0012*/ 	.short	0x0010
        /*0014*/ 	.byte	0x00, 0xf0, 0x11, 0x00


	//----- nvinfo : EIATTR_KPARAM_INFO
	.align		4
.L_11:
        /*0018*/ 	.byte	0x04, 0x17
        /*001a*/ 	.short	(.L_13 - .L_12)
.L_12:
        /*001c*/ 	.word	0x00000000
        /*0020*/ 	.short	0x0001
        /*0022*/ 	.short	0x0008
        /*0024*/ 	.byte	0x00, 0xf4, 0x21, 0x00


	//----- nvinfo : EIATTR_KPARAM_INFO
	.align		4
.L_13:
        /*0028*/ 	.byte	0x04, 0x17
        /*002a*/ 	.short	(.L_15 - .L_14)
.L_14:
        /*002c*/ 	.word	0x00000000
        /*0030*/ 	.short	0x0000
        /*0032*/ 	.short	0x0000
        /*0034*/ 	.byte	0x00, 0xf4, 0x21, 0x00


	//----- nvinfo : EIATTR_SPARSE_MMA_MASK
	.align		4
.L_15:
        /*0038*/ 	.byte	0x03, 0x50
        /*003a*/ 	.short	0x0000


	//----- nvinfo : EIATTR_MAXREG_COUNT
	.align		4
        /*003c*/ 	.byte	0x03, 0x1b
        /*003e*/ 	.short	0x00ff


	//----- nvinfo : EIATTR_EXIT_INSTR_OFFSETS
	.align		4
        /*0040*/ 	.byte	0x04, 0x1c
        /*0042*/ 	.short	(.L_17 - .L_16)


	//   ....[0]....
.L_16:
        /*0044*/ 	.word	0x00000170


	//   ....[1]....
        /*0048*/ 	.word	0x00000190


	//----- nvinfo : EIATTR_REQNTID
	.align		4
.L_17:
        /*004c*/ 	.byte	0x04, 0x10
        /*004e*/ 	.short	(.L_19 - .L_18)
.L_18:
        /*0050*/ 	.word	0x00000080
        /*0054*/ 	.word	0x00000001
        /*0058*/ 	.word	0x00000001


	//----- nvinfo : EIATTR_CBANK_PARAM_SIZE
	.align		4
.L_19:
        /*005c*/ 	.byte	0x03, 0x19
        /*005e*/ 	.short	0x0014


	//----- nvinfo : EIATTR_PARAM_CBANK
	.align		4
        /*0060*/ 	.byte	0x04, 0x0a
        /*0062*/ 	.short	(.L_21 - .L_20)
	.align		4
.L_20:
        /*0064*/ 	.word	index@(.nv.constant0.triton_poi_fused_convolution_18)
        /*0068*/ 	.short	0x0210
        /*006a*/ 	.short	0x0014


	//----- nvinfo : EIATTR_SW_WAR
	.align		4
.L_21:
        /*006c*/ 	.byte	0x04, 0x36
        /*006e*/ 	.short	(.L_23 - .L_22)
.L_22:
        /*0070*/ 	.word	0x00000008
.L_23:


//--------------------- .nv.callgraph             --------------------------
	.section	.nv.callgraph,"",@"SHT_CUDA_CALLGRAPH"
	.align	4
	.sectionentsize	8
	.align		4
        /*0000*/ 	.word	0x00000000
	.align		4
        /*0004*/ 	.word	0xffffffff
	.align		4
        /*0008*/ 	.word	0x00000000
	.align		4
        /*000c*/ 	.word	0xfffffffe
	.align		4
        /*0010*/ 	.word	0x00000000
	.align		4
        /*0014*/ 	.word	0xfffffffd
	.align		4
        /*0018*/ 	.word	0x00000000
	.align		4
        /*001c*/ 	.word	0xfffffffc


//--------------------- .text.triton_poi_fused_convolution_18 --------------------------
	.section	.text.triton_poi_fused_convolution_18,"ax",@progbits
	.align	128
        .global         triton_poi_fused_convolution_18
        .type           triton_poi_fused_convolution_18,@function
        .size           triton_poi_fused_convolution_18,(.L_x_1 - triton_poi_fused_convolution_18)
        .other          triton_poi_fused_convolution_18,@"STO_CUDA_ENTRY STV_DEFAULT"
triton_poi_fused_convolution_18:
.text.triton_poi_fused_convolution_18:
[----:B------:R-:W0:Y:S02]  /*0000*/  LDC R1, c[0x0][0x28] ;  /* 0x00000a00ff017b82 */ /* 0x000e240000000800 */
[----:B------:R-:W1:Y:S01]  /*0010*/  S2R R0, SR_TID.X ;  /* 0x0000000000007919 */ /* 0x000e620000002100 */
[----:B------:R-:W2:Y:S01]  /*0020*/  LDC.64 R2, c[0x0][0x210] ;  /* 0x00008400ff027b82 */ /* 0x000ea20000000a00 */
[----:B------:R-:W-:Y:S01]  /*0030*/  ULDC.64 UR4, c[0x0][0x208] ;  /* 0x0000820000047ab9 */ /* 0x000fe20000000a00 */
[----:B------:R-:W3:Y:S01]  /*0040*/  S2R R7, SR_CTAID.X ;  /* 0x0000000000077919 */ /* 0x000ee20000002500 */
[----:B-1----:R-:W-:Y:S02]  /*0050*/  LOP3.LUT R0, R0, 0x7f, RZ, 0xc0, !PT ;  /* 0x0000007f00007812 */ /* 0x002fe400078ec0ff */
[----:B---3--:R-:W-:-:S03]  /*0060*/  SHF.R.S32.HI R4, RZ, 0x18, R7 ;  /* 0x00000018ff047819 */ /* 0x008fc60000011407 */
[----:B------:R-:W-:Y:S01]  /*0070*/  IMAD R7, R7, 0x80, R0 ;  /* 0x0000008007077824 */ /* 0x000fe200078e0200 */
[----:B------:R-:W-:-:S03]  /*0080*/  SGXT R0, R4, 0x1 ;  /* 0x000000010400781a */ /* 0x000fc60000000200 */
[C---:B--2---:R-:W-:Y:S01]  /*0090*/  IMAD.WIDE R2, R7.reuse, 0x4, R2 ;  /* 0x0000000407027825 */ /* 0x044fe200078e0202 */
[----:B------:R-:W1:Y:S01]  /*00a0*/  LDC.64 R4, c[0x0][0x218] ;  /* 0x00008600ff047b82 */ /* 0x000e620000000a00 */
[----:B------:R-:W-:Y:S02]  /*00b0*/  ISETP.GE.AND P0, PT, R7, 0x100, PT ;  /* 0x000001000700780c */ /* 0x000fe40003f06270 */
[----:B------:R-:W-:Y:S01]  /*00c0*/  LEA.HI R0, R0, R7, RZ, 0x4 ;  /* 0x0000000700007211 */ /* 0x000fe200078f20ff */
[----:B------:R-:W-:-:S03]  /*00d0*/  IMAD.MOV.U32 R7, RZ, RZ, RZ ;  /* 0x000000ffff077224 */ /* 0x000fc600078e00ff */
[----:B------:R-:W-:-:S04]  /*00e0*/  SHF.R.S32.HI R0, RZ, 0x4, R0 ;  /* 0x00000004ff007819 */ /* 0x000fc80000011400 */
[----:B------:R-:W-:-:S04]  /*00f0*/  LEA.HI R6, R0, R0, RZ, 0x2 ;  /* 0x0000000000067211 */ /* 0x000fc800078f10ff */
[----:B------:R-:W-:-:S05]  /*0100*/  LOP3.LUT R9, R6, 0xfffffffc, RZ, 0xc0, !PT ;  /* 0xfffffffc06097812 */ /* 0x000fca00078ec0ff */
[----:B------:R-:W-:Y:S02]  /*0110*/  IMAD.IADD R9, R0, 0x1, -R9 ;  /* 0x0000000100097824 */ /* 0x000fe400078e0a09 */
[----:B------:R-:W-:Y:S02]  /*0120*/  IMAD.MOV.U32 R0, RZ, RZ, RZ ;  /* 0x000000ffff007224 */ /* 0x000fe400078e00ff */
[----:B-1----:R-:W-:-:S04]  /*0130*/  IMAD.WIDE R4, R9, 0x4, R4 ;  /* 0x0000000409047825 */ /* 0x002fc800078e0204 */
[----:B------:R-:W2:Y:S04]  /*0140*/  @!P0 LDG.E R0, desc[UR4][R2.64] ;  /* 0x0000000402008981 */ /* 0x000ea8000c1e1900 */
[----:B------:R-:W2:Y:S02]  /*0150*/  @!P0 LDG.E.EL R7, desc[UR4][R4.64] ;  /* 0x0000000404078981 */ /* 0x000ea4000c2e1900 */
[----:B--2---:R-:W-:Y:S01]  /*0160*/  FADD R7, R7, R0 ;  /* 0x0000000007077221 */ /* 0x004fe20000000000 */
[----:B------:R-:W-:Y:S06]  /*0170*/  @P0 EXIT ;  /* 0x000000000000094d */ /* 0x000fec0003800000 */
[----:B------:R-:W-:Y:S01]  /*0180*/  STG.E desc[UR4][R2.64], R7 ;  /* 0x0000000702007986 */ /* 0x000fe2000c101904 */
[----:B------:R-:W-:Y:S05]  /*0190*/  EXIT ;  /* 0x000000000000794d */ /* 0x000fea0003800000 */
.L_x_0:
[----:B------:R-:W-:-:S00]  /*01a0*/  BRA `(.L_x_0) ;  /* 0xfffffffc00fc7947 */ /* 0x000fc0000383ffff */
[----:B------:R-:W-:-:S00]  /*01b0*/  NOP ;  /* 0x0000000000007918 */ /* 0x000fc00000000000 */
        /* <DEDUP_REMOVED lines=12> */
.L_x_1:


//--------------------- .nv.constant0.triton_poi_fused_convolution_18 --------------------------
	.section	.nv.constant0.triton_poi_fused_convolution_18,"a",@progbits
	.sectionflags	@""
	.align	4
.nv.constant0.triton_poi_fused_convolution_18:
	.zero		548
